	.headerflags	@"EF_CUDA_TEXMODE_UNIFIED EF_CUDA_64BIT_ADDRESS EF_CUDA_ACCELERATORS EF_CUDA_SM90 EF_CUDA_VIRTUAL_SM(EF_CUDA_SM90)"
	.elftype	@"ET_EXEC"


//--------------------- .nv.info                  --------------------------
	.section	.nv.info,"",@"SHT_CUDA_INFO"
	.align	4


	//----- nvinfo : EIATTR_REGCOUNT
	.align		4
        /*0000*/ 	.byte	0x04, 0x2f
        /*0002*/ 	.short	(.L_3 - .L_2)
	.align		4
.L_2:
        /*0004*/ 	.word	index@(triton_poi_fused__native_batch_norm_legit_no_training_add_relu_9)
        /*0008*/ 	.word	0x00000027


	//----- nvinfo : EIATTR_MIN_STACK_SIZE
	.align		4
.L_3:
        /*000c*/ 	.byte	0x04, 0x12
        /*000e*/ 	.short	(.L_5 - .L_4)
	.align		4
.L_4:
        /*0010*/ 	.word	index@(triton_poi_fused__native_batch_norm_legit_no_training_add_relu_9)
        /*0014*/ 	.word	0x00000000


	//----- nvinfo : EIATTR_FRAME_SIZE
	.align		4
.L_5:
        /*0018*/ 	.byte	0x04, 0x11
        /*001a*/ 	.short	(.L_7 - .L_6)
	.align		4
.L_6:
        /*001c*/ 	.word	index@(triton_poi_fused__native_batch_norm_legit_no_training_add_relu_9)
        /*0020*/ 	.word	0x00000000


	//----- nvinfo : EIATTR_MIN_STACK_SIZE
	.align		4
.L_7:
        /*0024*/ 	.byte	0x04, 0x12
        /*0026*/ 	.short	(.L_9 - .L_8)
	.align		4
.L_8:
        /*0028*/ 	.word	index@(triton_poi_fused__native_batch_norm_legit_no_training_add_relu_9)
        /*002c*/ 	.word	0x00000000
.L_9:


//--------------------- .nv.info.triton_poi_fused__native_batch_norm_legit_no_training_add_relu_9 --------------------------
	.section	.nv.info.triton_poi_fused__native_batch_norm_legit_no_training_add_relu_9,"",@"SHT_CUDA_INFO"
	.sectionflags	@""
	.align	4


	//----- nvinfo : EIATTR_CUDA_API_VERSION
	.align		4
        /*0000*/ 	.byte	0x04, 0x37
        /*0002*/ 	.short	(.L_11 - .L_10)
.L_10:
        /*0004*/ 	.word	0x0000007c


	//----- nvinfo : EIATTR_KPARAM_INFO
	.align		4
.L_11:
        /*0008*/ 	.byte	0x04, 0x17
        /*000a*/ 	.short	(.L_13 - .L_12)
.L_12:
        /*000c*/ 	.word	0x00000000
        /*0010*/ 	.short	0x0007
        /*0012*/ 	.short	0x0038
        /*0014*/ 	.byte	0x00, 0xf0, 0x11, 0x00


	//----- nvinfo : EIATTR_KPARAM_INFO
	.align		4
.L_13:
        /*0018*/ 	.byte	0x04, 0x17
        /*001a*/ 	.short	(.L_15 - .L_14)
.L_14:
        /*001c*/ 	.word	0x00000000
        /*0020*/ 	.short	0x0006
        /*0022*/ 	.short	0x0030
        /*0024*/ 	.byte	0x00, 0xf4, 0x21, 0x00


	//----- nvinfo : EIATTR_KPARAM_INFO
	.align		4
.L_15:
        /*0028*/ 	.byte	0x04, 0x17
        /*002a*/ 	.short	(.L_17 - .L_16)
.L_16:
        /*002c*/ 	.word	0x00000000
        /*0030*/ 	.short	0x0005
        /*0032*/ 	.short	0x0028
        /*0034*/ 	.byte	0x00, 0xf4, 0x21, 0x00


	//----- nvinfo : EIATTR_KPARAM_INFO
	.align		4
.L_17:
        /*0038*/ 	.byte	0x04, 0x17
        /*003a*/ 	.short	(.L_19 - .L_18)
.L_18:
        /*003c*/ 	.word	0x00000000
        /*0040*/ 	.short	0x0004
        /*0042*/ 	.short	0x0020
        /*0044*/ 	.byte	0x00, 0xf4, 0x21, 0x00


	//----- nvinfo : EIATTR_KPARAM_INFO
	.align		4
.L_19:
        /*0048*/ 	.byte	0x04, 0x17
        /*004a*/ 	.short	(.L_21 - .L_20)
.L_20:
        /*004c*/ 	.word	0x00000000
        /*0050*/ 	.short	0x0003
        /*0052*/ 	.short	0x0018
        /*0054*/ 	.byte	0x00, 0xf4, 0x21, 0x00


	//----- nvinfo : EIATTR_KPARAM_INFO
	.align		4
.L_21:
        /*0058*/ 	.byte	0x04, 0x17
        /*005a*/ 	.short	(.L_23 - .L_22)
.L_22:
        /*005c*/ 	.word	0x00000000
        /*0060*/ 	.short	0x0002
        /*0062*/ 	.short	0x0010
        /*0064*/ 	.byte	0x00, 0xf4, 0x21, 0x00


	//----- nvinfo : EIATTR_KPARAM_INFO
	.align		4
.L_23:
        /*0068*/ 	.byte	0x04, 0x17
        /*006a*/ 	.short	(.L_25 - .L_24)
.L_24:
        /*006c*/ 	.word	0x00000000
        /*0070*/ 	.short	0x0001
        /*0072*/ 	.short	0x0008
        /*0074*/ 	.byte	0x00, 0xf4, 0x21, 0x00


	//----- nvinfo : EIATTR_KPARAM_INFO
	.align		4
.L_25:
        /*0078*/ 	.byte	0x04, 0x17
        /*007a*/ 	.short	(.L_27 - .L_26)
.L_26:
        /*007c*/ 	.word	0x00000000
        /*0080*/ 	.short	0x0000
        /*0082*/ 	.short	0x0000
        /*0084*/ 	.byte	0x00, 0xf4, 0x21, 0x00


	//----- nvinfo : EIATTR_SPARSE_MMA_MASK
	.align		4
.L_27:
        /*0088*/ 	.byte	0x03, 0x50
        /*008a*/ 	.short	0x0000


	//----- nvinfo : EIATTR_MAXREG_COUNT
	.align		4
        /*008c*/ 	.byte	0x03, 0x1b
        /*008e*/ 	.short	0x00ff


	//----- nvinfo : EIATTR_EXIT_INSTR_OFFSETS
	.align		4
        /*0090*/ 	.byte	0x04, 0x1c
        /*0092*/ 	.short	(.L_29 - .L_28)


	//   ....[0]....
.L_28:
        /*0094*/ 	.word	0x000007d0


	//----- nvinfo : EIATTR_REQNTID
	.align		4
.L_29:
        /*0098*/ 	.byte	0x04, 0x10
        /*009a*/ 	.short	(.L_31 - .L_30)
.L_30:
        /*009c*/ 	.word	0x00000080
        /*00a0*/ 	.word	0x00000001
        /*00a4*/ 	.word	0x00000001


	//----- nvinfo : EIATTR_CBANK_PARAM_SIZE
	.align		4
.L_31:
        /*00a8*/ 	.byte	0x03, 0x19
        /*00aa*/ 	.short	0x003c


	//----- nvinfo : EIATTR_PARAM_CBANK
	.align		4
        /*00ac*/ 	.byte	0x04, 0x0a
        /*00ae*/ 	.short	(.L_33 - .L_32)
	.align		4
.L_32:
        /*00b0*/ 	.word	index@(.nv.constant0.triton_poi_fused__native_batch_norm_legit_no_training_add_relu_9)
        /*00b4*/ 	.short	0x0210
        /*00b6*/ 	.short	0x003c


	//----- nvinfo : EIATTR_SW_WAR
	.align		4
.L_33:
        /*00b8*/ 	.byte	0x04, 0x36
        /*00ba*/ 	.short	(.L_35 - .L_34)
.L_34:
        /*00bc*/ 	.word	0x00000008
.L_35:


//--------------------- .nv.callgraph             --------------------------
	.section	.nv.callgraph,"",@"SHT_CUDA_CALLGRAPH"
	.align	4
	.sectionentsize	8
	.align		4
        /*0000*/ 	.word	0x00000000
	.align		4
        /*0004*/ 	.word	0xffffffff
	.align		4
        /*0008*/ 	.word	0x00000000
	.align		4
        /*000c*/ 	.word	0xfffffffe
	.align		4
        /*0010*/ 	.word	0x00000000
	.align		4
        /*0014*/ 	.word	0xfffffffd
	.align		4
        /*0018*/ 	.word	0x00000000
	.align		4
        /*001c*/ 	.word	0xfffffffc


//--------------------- .nv.constant4             --------------------------
	.section	.nv.constant4,"a",@progbits
	.align	8
	.align		8
.nv.constant4:
        /*0000*/ 	.dword	_$_str
	.align		8
        /*0008*/ 	.dword	_$_str_$_2


//--------------------- .text.triton_poi_fused__native_batch_norm_legit_no_training_add_relu_9 --------------------------
	.section	.text.triton_poi_fused__native_batch_norm_legit_no_training_add_relu_9,"ax",@progbits
	.align	128
        .global         triton_poi_fused__native_batch_norm_legit_no_training_add_relu_9
        .type           triton_poi_fused__native_batch_norm_legit_no_training_add_relu_9,@function
        .size           triton_poi_fused__native_batch_norm_legit_no_training_add_relu_9,(.L_x_1 - triton_poi_fused__native_batch_norm_legit_no_training_add_relu_9)
        .other          triton_poi_fused__native_batch_norm_legit_no_training_add_relu_9,@"STO_CUDA_ENTRY STV_DEFAULT"
triton_poi_fused__native_batch_norm_legit_no_training_add_relu_9:
.text.triton_poi_fused__native_batch_norm_legit_no_training_add_relu_9:
[----:B------:R-:W-:Y:S01]  /*0000*/  LDC R1, c[0x0][0x28] ;  /* 0x00000a00ff017b82 */ /* 0x000fe20000000800 */
[----:B------:R-:W1:Y:S07]  /*0010*/  S2R R0, SR_TID.X ;  /* 0x0000000000007919 */ /* 0x000e6e0000002100 */
[----:B------:R-:W2:Y:S01]  /*0020*/  LDC.64 R4, c[0x0][0x220] ;  /* 0x00008800ff047b82 */ /* 0x000ea20000000a00 */
[----:B------:R-:W-:Y:S01]  /*0030*/  ULDC.64 UR4, c[0x0][0x208] ;  /* 0x0000820000047ab9 */ /* 0x000fe20000000a00 */
[----:B------:R-:W3:Y:S06]  /*0040*/  S2R R7, SR_CTAID.X ;  /* 0x0000000000077919 */ /* 0x000eec0000002500 */
[----:B------:R-:W4:Y:S08]  /*0050*/  LDC.64 R8, c[0x0][0x218] ;  /* 0x00008600ff087b82 */ /* 0x000f300000000a00 */
[----:B------:R-:W5:Y:S08]  /*0060*/  LDC.64 R20, c[0x0][0x210] ;  /* 0x00008400ff147b82 */ /* 0x000f700000000a00 */
[----:B------:R-:W5:Y:S01]  /*0070*/  LDC.64 R12, c[0x0][0x228] ;  /* 0x00008a00ff0c7b82 */ /* 0x000f620000000a00 */
[----:B-1----:R-:W-:-:S07]  /*0080*/  SHF.L.U32 R0, R0, 0x2, RZ ;  /* 0x0000000200007819 */ /* 0x002fce00000006ff */
[----:B------:R-:W1:Y:S01]  /*0090*/  LDC.64 R16, c[0x0][0x230] ;  /* 0x00008c00ff107b82 */ /* 0x000e620000000a00 */
[----:B---3--:R-:W-:Y:S02]  /*00a0*/  SHF.R.S32.HI R3, RZ, 0x15, R7 ;  /* 0x00000015ff037819 */ /* 0x008fe40000011407 */
[----:B------:R-:W-:Y:S02]  /*00b0*/  LOP3.LUT R0, R0, 0x1fc, RZ, 0xc0, !PT ;  /* 0x000001fc00007812 */ /* 0x000fe400078ec0ff */
[----:B------:R-:W-:Y:S01]  /*00c0*/  SGXT R3, R3, 0x1 ;  /* 0x000000010303781a */ /* 0x000fe20000000200 */
[----:B------:R-:W-:Y:S01]  /*00d0*/  HFMA2.MMA R2, -RZ, RZ, 1.625, 0 ;  /* 0x3e800000ff027435 */ /* 0x000fe200000001ff */
[----:B------:R-:W-:Y:S01]  /*00e0*/  LEA R0, R7, R0, 0xa ;  /* 0x0000000007007211 */ /* 0x000fe200078e50ff */
[----:B------:R-:W3:Y:S03]  /*00f0*/  LDC.64 R24, c[0x0][0x238] ;  /* 0x00008e00ff187b82 */ /* 0x000ee60000000a00 */
[----:B------:R-:W-:-:S04]  /*0100*/  LEA.HI R3, R3, R0, RZ, 0x8 ;  /* 0x0000000003037211 */ /* 0x000fc800078f40ff */
[----:B------:R-:W-:-:S04]  /*0110*/  LOP3.LUT R3, R3, 0xffffff00, RZ, 0xc0, !PT ;  /* 0xffffff0003037812 */ /* 0x000fc800078ec0ff */
[----:B------:R-:W-:-:S05]  /*0120*/  IADD3 R3, R0, -R3, RZ ;  /* 0x8000000300037210 */ /* 0x000fca0007ffe0ff */
[----:B--2---:R-:W-:-:S06]  /*0130*/  IMAD.WIDE R4, R3, 0x4, R4 ;  /* 0x0000000403047825 */ /* 0x004fcc00078e0204 */
[----:B------:R-:W2:Y:S01]  /*0140*/  LDG.E.EL.128 R4, desc[UR4][R4.64] ;  /* 0x0000000404047981 */ /* 0x000ea2000c2e1d00 */
[----:B----4-:R-:W-:-:S04]  /*0150*/  IMAD.WIDE R8, R3, 0x4, R8 ;  /* 0x0000000403087825 */ /* 0x010fc800078e0208 */
[----:B-----5:R-:W-:Y:S02]  /*0160*/  IMAD.WIDE R20, R0, 0x4, R20 ;  /* 0x0000000400147825 */ /* 0x020fe400078e0214 */
[----:B------:R-:W4:Y:S02]  /*0170*/  LDG.E.EL.128 R8, desc[UR4][R8.64] ;  /* 0x0000000408087981 */ /* 0x000f24000c2e1d00 */
[C---:B0-----:R-:W-:Y:S02]  /*0180*/  IMAD.WIDE R12, R3.reuse, 0x4, R12 ;  /* 0x00000004030c7825 */ /* 0x041fe400078e020c */
[----:B------:R-:W4:Y:S02]  /*0190*/  LDG.E.128 R28, desc[UR4][R20.64+0x800] ;  /* 0x00080004141c7981 */ /* 0x000f24000c1e1d00 */
[----:B-1----:R-:W-:Y:S02]  /*01a0*/  IMAD.WIDE R16, R3, 0x4, R16 ;  /* 0x0000000403107825 */ /* 0x002fe400078e0210 */
[----:B------:R-:W5:Y:S02]  /*01b0*/  LDG.E.128 R32, desc[UR4][R20.64] ;  /* 0x0000000414207981 */ /* 0x000f64000c1e1d00 */
[----:B--2---:R-:W-:Y:S01]  /*01c0*/  FADD R7, R7, 9.9999997473787516356e-06 ;  /* 0x3727c5ac07077421 */ /* 0x004fe20000000000 */
[----:B------:R-:W-:-:S04]  /*01d0*/  FADD R6, R6, 9.9999997473787516356e-06 ;  /* 0x3727c5ac06067421 */ /* 0x000fc80000000000 */
[----:B------:R-:W0:Y:S08]  /*01e0*/  MUFU.SQRT R14, R6 ;  /* 0x00000006000e7308 */ /* 0x000e300000002000 */
[----:B------:R-:W1:Y:S01]  /*01f0*/  MUFU.SQRT R7, R7 ;  /* 0x0000000700077308 */ /* 0x000e620000002000 */
[C---:B0-----:R-:W-:Y:S02]  /*0200*/  FSETP.GT.AND P0, PT, R14.reuse, 8.50705917302346158658e+37, PT ;  /* 0x7e8000000e00780b */ /* 0x041fe40003f04000 */
[----:B------:R-:W-:-:S02]  /*0210*/  FSETP.GEU.AND P2, PT, R14, 1.175494350822287508e-38, PT ;  /* 0x008000000e00780b */ /* 0x000fc40003f4e000 */
[C---:B-1----:R-:W-:Y:S02]  /*0220*/  FSETP.GT.AND P1, PT, R7.reuse, 8.50705917302346158658e+37, PT ;  /* 0x7e8000000700780b */ /* 0x042fe40003f24000 */
[----:B------:R-:W-:-:S07]  /*0230*/  FSETP.GEU.AND P3, PT, R7, 1.175494350822287508e-38, PT ;  /* 0x008000000700780b */ /* 0x000fce0003f6e000 */
[----:B------:R-:W-:-:S04]  /*0240*/  @P0 FMUL R14, R14, 0.25 ;  /* 0x3e8000000e0e0820 */ /* 0x000fc80000400000 */
[----:B------:R-:W-:Y:S01]  /*0250*/  @P1 FMUL R7, R7, 0.25 ;  /* 0x3e80000007071820 */ /* 0x000fe20000400000 */
[----:B------:R-:W-:-:S03]  /*0260*/  @!P2 FMUL R14, R14, 16777216 ;  /* 0x4b8000000e0ea820 */ /* 0x000fc60000400000 */
[----:B------:R-:W-:Y:S01]  /*0270*/  @!P3 FMUL R7, R7, 16777216 ;  /* 0x4b8000000707b820 */ /* 0x000fe20000400000 */
[----:B------:R-:W0:Y:S01]  /*0280*/  MUFU.RCP R6, R14 ;  /* 0x0000000e00067308 */ /* 0x000e220000001000 */
[C---:B------:R-:W-:Y:S02]  /*0290*/  FSEL R15, R2.reuse, 1, P0 ;  /* 0x3f800000020f7808 */ /* 0x040fe40000000000 */
[----:B------:R-:W-:-:S05]  /*02a0*/  FSEL R18, R2, 1, P1 ;  /* 0x3f80000002127808 */ /* 0x000fca0000800000 */
[----:B------:R-:W1:Y:S01]  /*02b0*/  MUFU.RCP R7, R7 ;  /* 0x0000000700077308 */ /* 0x000e620000001000 */
[----:B------:R-:W-:Y:S01]  /*02c0*/  @!P2 FMUL R15, R15, 16777216 ;  /* 0x4b8000000f0fa820 */ /* 0x000fe20000400000 */
[----:B------:R-:W-:-:S03]  /*02d0*/  @!P3 FMUL R18, R18, 16777216 ;  /* 0x4b8000001212b820 */ /* 0x000fc60000400000 */
[----:B0-----:R-:W-:Y:S02]  /*02e0*/  FMUL R6, R6, R15 ;  /* 0x0000000f06067220 */ /* 0x001fe40000400000 */
[----:B------:R-:W2:Y:S01]  /*02f0*/  LDG.E.EL.128 R12, desc[UR4][R12.64] ;  /* 0x000000040c0c7981 */ /* 0x000ea2000c2e1d00 */
[----:B-1----:R-:W-:-:S03]  /*0300*/  FMUL R3, R7, R18 ;  /* 0x0000001207037220 */ /* 0x002fc60000400000 */
[----:B------:R-:W2:Y:S01]  /*0310*/  LDG.E.EL.128 R16, desc[UR4][R16.64] ;  /* 0x0000000410107981 */ /* 0x000ea2000c2e1d00 */
[----:B------:R-:W-:Y:S01]  /*0320*/  FADD R7, R4, 9.9999997473787516356e-06 ;  /* 0x3727c5ac04077421 */ /* 0x000fe20000000000 */
[--C-:B----4-:R-:W-:Y:S01]  /*0330*/  FADD R4, R31, -R11.reuse ;  /* 0x8000000b1f047221 */ /* 0x110fe20000000000 */
[----:B-----5:R-:W-:Y:S01]  /*0340*/  FADD R20, R35, -R11 ;  /* 0x8000000b23147221 */ /* 0x020fe20000000000 */
[--C-:B------:R-:W-:Y:S01]  /*0350*/  FADD R21, R30, -R10.reuse ;  /* 0x8000000a1e157221 */ /* 0x100fe20000000000 */
[----:B------:R-:W-:Y:S01]  /*0360*/  FADD R23, R34, -R10 ;  /* 0x8000000a22177221 */ /* 0x000fe20000000000 */
[----:B------:R3:W0:Y:S01]  /*0370*/  MUFU.SQRT R36, R7 ;  /* 0x0000000700247308 */ /* 0x0006220000002000 */
[C---:B------:R-:W-:Y:S01]  /*0380*/  FMUL R4, R3.reuse, R4 ;  /* 0x0000000403047220 */ /* 0x040fe20000400000 */
[C---:B------:R-:W-:Y:S01]  /*0390*/  FMUL R21, R6.reuse, R21 ;  /* 0x0000001506157220 */ /* 0x040fe20000400000 */
[----:B------:R-:W-:Y:S01]  /*03a0*/  FMUL R23, R6, R23 ;  /* 0x0000001706177220 */ /* 0x000fe20000400000 */
[----:B------:R-:W-:Y:S01]  /*03b0*/  FMUL R10, R3, R20 ;  /* 0x00000014030a7220 */ /* 0x000fe20000400000 */
[----:B---3--:R-:W-:-:S05]  /*03c0*/  IMAD.WIDE R6, R0, 0x4, R24 ;  /* 0x0000000400067825 */ /* 0x008fca00078e0218 */
[----:B------:R-:W3:Y:S01]  /*03d0*/  LDG.E.128 R24, desc[UR4][R6.64+0x800] ;  /* 0x0008000406187981 */ /* 0x000ee2000c1e1d00 */
[C---:B0-----:R-:W-:Y:S02]  /*03e0*/  FSETP.GT.AND P0, PT, R36.reuse, 8.50705917302346158658e+37, PT ;  /* 0x7e8000002400780b */ /* 0x041fe40003f04000 */
[----:B------:R-:W-:-:S11]  /*03f0*/  FSETP.GEU.AND P1, PT, R36, 1.175494350822287508e-38, PT ;  /* 0x008000002400780b */ /* 0x000fd60003f2e000 */
[----:B------:R-:W-:-:S04]  /*0400*/  @P0 FMUL R36, R36, 0.25 ;  /* 0x3e80000024240820 */ /* 0x000fc80000400000 */
[----:B------:R-:W-:-:S04]  /*0410*/  @!P1 FMUL R36, R36, 16777216 ;  /* 0x4b80000024249820 */ /* 0x000fc80000400000 */
[----:B------:R-:W0:Y:S01]  /*0420*/  MUFU.RCP R11, R36 ;  /* 0x00000024000b7308 */ /* 0x000e220000001000 */
[----:B------:R-:W-:Y:S01]  /*0430*/  FADD R5, R5, 9.9999997473787516356e-06 ;  /* 0x3727c5ac05057421 */ /* 0x000fe20000000000 */
[C-C-:B--2---:R-:W-:Y:S01]  /*0440*/  FFMA R4, R15.reuse, R4, R19.reuse ;  /* 0x000000040f047223 */ /* 0x144fe20000000013 */
[----:B------:R-:W-:Y:S01]  /*0450*/  FFMA R10, R15, R10, R19 ;  /* 0x0000000a0f0a7223 */ /* 0x000fe20000000013 */
[C-C-:B------:R-:W-:Y:S01]  /*0460*/  FFMA R3, R14.reuse, R21, R18.reuse ;  /* 0x000000150e037223 */ /* 0x140fe20000000012 */
[----:B------:R-:W-:Y:S02]  /*0470*/  FFMA R15, R14, R23, R18 ;  /* 0x000000170e0f7223 */ /* 0x000fe40000000012 */
[----:B------:R1:W2:Y:S01]  /*0480*/  LDG.E.128 R20, desc[UR4][R6.64] ;  /* 0x0000000406147981 */ /* 0x0002a2000c1e1d00 */
[----:B------:R-:W-:-:S05]  /*0490*/  FSEL R14, R2, 1, P0 ;  /* 0x3f800000020e7808 */ /* 0x000fca0000000000 */
[----:B------:R-:W-:-:S04]  /*04a0*/  @!P1 FMUL R14, R14, 16777216 ;  /* 0x4b8000000e0e9820 */ /* 0x000fc80000400000 */
[----:B0-----:R-:W-:Y:S01]  /*04b0*/  FMUL R11, R11, R14 ;  /* 0x0000000e0b0b7220 */ /* 0x001fe20000400000 */
[----:B------:R-:W-:Y:S01]  /*04c0*/  FADD R32, R32, -R8 ;  /* 0x8000000820207221 */ /* 0x000fe20000000000 */
[----:B------:R-:W0:Y:S01]  /*04d0*/  MUFU.SQRT R14, R5 ;  /* 0x00000005000e7308 */ /* 0x000e220000002000 */
[----:B-1----:R-:W1:Y:S01]  /*04e0*/  LDC.64 R6, c[0x0][0x240] ;  /* 0x00009000ff067b82 */ /* 0x002e620000000a00 */
[C---:B0-----:R-:W-:Y:S02]  /*04f0*/  FSETP.GT.AND P0, PT, R14.reuse, 8.50705917302346158658e+37, PT ;  /* 0x7e8000000e00780b */ /* 0x041fe40003f04000 */
[----:B------:R-:W-:-:S11]  /*0500*/  FSETP.GEU.AND P1, PT, R14, 1.175494350822287508e-38, PT ;  /* 0x008000000e00780b */ /* 0x000fd60003f2e000 */
[----:B------:R-:W-:-:S04]  /*0510*/  @P0 FMUL R14, R14, 0.25 ;  /* 0x3e8000000e0e0820 */ /* 0x000fc80000400000 */
[----:B------:R-:W-:-:S06]  /*0520*/  @!P1 FMUL R14, R14, 16777216 ;  /* 0x4b8000000e0e9820 */ /* 0x000fcc0000400000 */
[----:B------:R-:W0:Y:S01]  /*0530*/  MUFU.RCP R14, R14 ;  /* 0x0000000e000e7308 */ /* 0x000e220000001000 */
[----:B------:R-:W-:Y:S01]  /*0540*/  FSEL R19, R2, 1, P0 ;  /* 0x3f80000002137808 */ /* 0x000fe20000000000 */
[----:B------:R-:W-:-:S04]  /*0550*/  FMUL R5, R11, R32 ;  /* 0x000000200b057220 */ /* 0x000fc80000400000 */
[----:B------:R-:W-:Y:S01]  /*0560*/  @!P1 FMUL R19, R19, 16777216 ;  /* 0x4b80000013139820 */ /* 0x000fe20000400000 */
[--C-:B------:R-:W-:Y:S01]  /*0570*/  FADD R33, R33, -R9.reuse ;  /* 0x8000000921217221 */ /* 0x100fe20000000000 */
[----:B------:R-:W-:Y:S01]  /*0580*/  FADD R28, R28, -R8 ;  /* 0x800000081c1c7221 */ /* 0x000fe20000000000 */
[----:B------:R-:W-:Y:S01]  /*0590*/  FADD R29, R29, -R9 ;  /* 0x800000091d1d7221 */ /* 0x000fe20000000000 */
[----:B------:R-:W-:Y:S01]  /*05a0*/  FFMA R5, R12, R5, R16 ;  /* 0x000000050c057223 */ /* 0x000fe20000000010 */
[----:B0-----:R-:W-:Y:S01]  /*05b0*/  FMUL R2, R14, R19 ;  /* 0x000000130e027220 */ /* 0x001fe20000400000 */
[----:B------:R-:W-:-:S03]  /*05c0*/  FMUL R11, R11, R28 ;  /* 0x0000001c0b0b7220 */ /* 0x000fc60000400000 */
[C---:B------:R-:W-:Y:S01]  /*05d0*/  FMUL R8, R2.reuse, R33 ;  /* 0x0000002102087220 */ /* 0x040fe20000400000 */
[----:B------:R-:W-:Y:S01]  /*05e0*/  FMUL R2, R2, R29 ;  /* 0x0000001d02027220 */ /* 0x000fe20000400000 */
[----:B------:R-:W-:Y:S02]  /*05f0*/  FFMA R11, R12, R11, R16 ;  /* 0x0000000b0c0b7223 */ /* 0x000fe40000000010 */
[C-C-:B------:R-:W-:Y:S01]  /*0600*/  FFMA R8, R13.reuse, R8, R17.reuse ;  /* 0x000000080d087223 */ /* 0x140fe20000000011 */
[----:B------:R-:W-:Y:S01]  /*0610*/  FFMA R2, R13, R2, R17 ;  /* 0x000000020d027223 */ /* 0x000fe20000000011 */
[----:B---3--:R-:W-:Y:S01]  /*0620*/  FSETP.GEU.AND P5, PT, R3, -R26, PT ;  /* 0x8000001a0300720b */ /* 0x008fe20003fae000 */
[----:B------:R-:W-:Y:S01]  /*0630*/  FADD R3, R26, R3 ;  /* 0x000000031a037221 */ /* 0x000fe20000000000 */
[----:B------:R-:W-:Y:S01]  /*0640*/  FSETP.GEU.AND P3, PT, R11, -R24, PT ;  /* 0x800000180b00720b */ /* 0x000fe20003f6e000 */
[----:B------:R-:W-:Y:S01]  /*0650*/  FADD R24, R24, R11 ;  /* 0x0000000b18187221 */ /* 0x000fe20000000000 */
[----:B------:R-:W-:Y:S01]  /*0660*/  FSETP.GEU.AND P4, PT, R2, -R25, PT ;  /* 0x800000190200720b */ /* 0x000fe20003f8e000 */
[----:B------:R-:W-:Y:S01]  /*0670*/  FADD R2, R25, R2 ;  /* 0x0000000219027221 */ /* 0x000fe20000000000 */
[----:B-1----:R-:W-:Y:S01]  /*0680*/  IMAD.WIDE R6, R0, 0x4, R6 ;  /* 0x0000000400067825 */ /* 0x002fe200078e0206 */
[----:B------:R-:W-:-:S02]  /*0690*/  SEL R26, R3, RZ, P5 ;  /* 0x000000ff031a7207 */ /* 0x000fc40002800000 */
[----:B------:R-:W-:Y:S02]  /*06a0*/  SEL R24, R24, RZ, P3 ;  /* 0x000000ff18187207 */ /* 0x000fe40001800000 */
[----:B------:R-:W-:Y:S02]  /*06b0*/  SEL R25, R2, RZ, P4 ;  /* 0x000000ff02197207 */ /* 0x000fe40002000000 */
[----:B--2---:R-:W-:Y:S01]  /*06c0*/  FSETP.GEU.AND P6, PT, R5, -R20, PT ;  /* 0x800000140500720b */ /* 0x004fe20003fce000 */
[----:B------:R-:W-:Y:S01]  /*06d0*/  FADD R5, R20, R5 ;  /* 0x0000000514057221 */ /* 0x000fe20000000000 */
[----:B------:R-:W-:Y:S01]  /*06e0*/  FSETP.GEU.AND P0, PT, R8, -R21, PT ;  /* 0x800000150800720b */ /* 0x000fe20003f0e000 */
[----:B------:R-:W-:Y:S01]  /*06f0*/  FADD R9, R21, R8 ;  /* 0x0000000815097221 */ /* 0x000fe20000000000 */
[----:B------:R-:W-:Y:S02]  /*0700*/  FSETP.GEU.AND P1, PT, R15, -R22, PT ;  /* 0x800000160f00720b */ /* 0x000fe40003f2e000 */
[----:B------:R-:W-:Y:S01]  /*0710*/  SEL R8, R5, RZ, P6 ;  /* 0x000000ff05087207 */ /* 0x000fe20003000000 */
[----:B------:R-:W-:Y:S01]  /*0720*/  FADD R15, R22, R15 ;  /* 0x0000000f160f7221 */ /* 0x000fe20000000000 */
[----:B------:R-:W-:Y:S01]  /*0730*/  FSETP.GEU.AND P2, PT, R10, -R23, PT ;  /* 0x800000170a00720b */ /* 0x000fe20003f4e000 */
[----:B------:R-:W-:Y:S01]  /*0740*/  FADD R23, R23, R10 ;  /* 0x0000000a17177221 */ /* 0x000fe20000000000 */
[----:B------:R-:W-:Y:S01]  /*0750*/  FSETP.GEU.AND P6, PT, R4, -R27, PT ;  /* 0x8000001b0400720b */ /* 0x000fe20003fce000 */
[----:B------:R-:W-:Y:S01]  /*0760*/  FADD R4, R27, R4 ;  /* 0x000000041b047221 */ /* 0x000fe20000000000 */
[----:B------:R-:W-:-:S02]  /*0770*/  SEL R9, R9, RZ, P0 ;  /* 0x000000ff09097207 */ /* 0x000fc40000000000 */
[----:B------:R-:W-:Y:S02]  /*0780*/  SEL R10, R15, RZ, P1 ;  /* 0x000000ff0f0a7207 */ /* 0x000fe40000800000 */
[----:B------:R-:W-:Y:S02]  /*0790*/  SEL R11, R23, RZ, P2 ;  /* 0x000000ff170b7207 */ /* 0x000fe40001000000 */
[----:B------:R-:W-:-:S03]  /*07a0*/  SEL R27, R4, RZ, P6 ;  /* 0x000000ff041b7207 */ /* 0x000fc60003000000 */
[----:B------:R-:W-:Y:S04]  /*07b0*/  STG.E.128 desc[UR4][R6.64], R8 ;  /* 0x0000000806007986 */ /* 0x000fe8000c101d04 */
[----:B------:R-:W-:Y:S01]  /*07c0*/  STG.E.128 desc[UR4][R6.64+0x800], R24 ;  /* 0x0008001806007986 */ /* 0x000fe2000c101d04 */
[----:B------:R-:W-:Y:S05]  /*07d0*/  EXIT ;  /* 0x000000000000794d */ /* 0x000fea0003800000 */
.L_x_0:
[----:B------:R-:W-:-:S00]  /*07e0*/  BRA `(.L_x_0) ;  /* 0xfffffffc00fc7947 */ /* 0x000fc0000383ffff */
[----:B------:R-:W-:-:S00]  /*07f0*/  NOP ;  /* 0x0000000000007918 */ /* 0x000fc00000000000 */
        /* <DEDUP_REMOVED lines=8> */
.L_x_1:


//--------------------- .nv.global.init           --------------------------
	.section	.nv.global.init,"aw",@progbits
.nv.global.init:
	.type		_$_str,@object
	.size		_$_str,(_$_str_$_2 - _$_str)
_$_str:
        /*0000*/ 	.byte	0x5f, 0x5f, 0x43, 0x55, 0x44, 0x41, 0x5f, 0x46, 0x54, 0x5a, 0x00
	.type		_$_str_$_2,@object
	.size		_$_str_$_2,(.L_1 - _$_str_$_2)
_$_str_$_2:
        /*000b*/ 	.byte	0x5f, 0x5f, 0x43, 0x55, 0x44, 0x41, 0x5f, 0x50, 0x52, 0x45, 0x43, 0x5f, 0x53, 0x51, 0x52, 0x54
        /*001b*/ 	.byte	0x00
.L_1:


//--------------------- .nv.constant0.triton_poi_fused__native_batch_norm_legit_no_training_add_relu_9 --------------------------
	.section	.nv.constant0.triton_poi_fused__native_batch_norm_legit_no_training_add_relu_9,"a",@progbits
	.sectionflags	@""
	.align	4
.nv.constant0.triton_poi_fused__native_batch_norm_legit_no_training_add_relu_9:
	.zero		588
